//
// Generated by NVIDIA NVVM Compiler
//
// Compiler Build ID: CL-36424714
// Cuda compilation tools, release 13.0, V13.0.88
// Based on NVVM 20.0.0
//

.version 9.0
.target sm_100
.address_size 64

	// .globl	_Z15matrix_multiplyPKfPfS0_ii

.visible .entry _Z15matrix_multiplyPKfPfS0_ii(
	.param .u64 .ptr .align 1 _Z15matrix_multiplyPKfPfS0_ii_param_0,
	.param .u64 .ptr .align 1 _Z15matrix_multiplyPKfPfS0_ii_param_1,
	.param .u64 .ptr .align 1 _Z15matrix_multiplyPKfPfS0_ii_param_2,
	.param .u32 _Z15matrix_multiplyPKfPfS0_ii_param_3,
	.param .u32 _Z15matrix_multiplyPKfPfS0_ii_param_4
)
{
	.reg .pred 	%p<3>;
	.reg .b32 	%r<12>;
	.reg .b32 	%f<13>;
	.reg .b64 	%rd<13>;

	ld.param.u64 	%rd1, [_Z15matrix_multiplyPKfPfS0_ii_param_0];
	ld.param.u64 	%rd2, [_Z15matrix_multiplyPKfPfS0_ii_param_1];
	ld.param.u64 	%rd3, [_Z15matrix_multiplyPKfPfS0_ii_param_2];
	ld.param.u32 	%r3, [_Z15matrix_multiplyPKfPfS0_ii_param_3];
	ld.param.u32 	%r4, [_Z15matrix_multiplyPKfPfS0_ii_param_4];
	mov.u32 	%r5, %ctaid.x;
	mov.u32 	%r6, %ntid.x;
	mov.u32 	%r7, %tid.x;
	mad.lo.s32 	%r1, %r5, %r6, %r7;
	mov.b32 	%r8, 1;
	shl.b32 	%r2, %r8, %r4;
	setp.ge.s32 	%p1, %r1, %r3;
	@%p1 bra 	$L__BB0_3;
	div.s32 	%r9, %r1, %r2;
	and.b32  	%r10, %r9, 1;
	setp.eq.b32 	%p2, %r10, 1;
	@%p2 bra 	$L__BB0_3;
	cvta.to.global.u64 	%rd4, %rd2;
	cvta.to.global.u64 	%rd5, %rd1;
	cvta.to.global.u64 	%rd6, %rd3;
	ld.global.f32 	%f1, [%rd6];
	mul.wide.s32 	%rd7, %r1, 4;
	add.s64 	%rd8, %rd5, %rd7;
	ld.global.f32 	%f2, [%rd8];
	ld.global.f32 	%f3, [%rd6+4];
	xor.b32  	%r11, %r2, %r1;
	mul.wide.s32 	%rd9, %r11, 4;
	add.s64 	%rd10, %rd5, %rd9;
	ld.global.f32 	%f4, [%rd10];
	mul.f32 	%f5, %f3, %f4;
	fma.rn.f32 	%f6, %f1, %f2, %f5;
	add.s64 	%rd11, %rd4, %rd7;
	st.global.f32 	[%rd11], %f6;
	ld.global.f32 	%f7, [%rd6+8];
	ld.global.f32 	%f8, [%rd8];
	ld.global.f32 	%f9, [%rd6+12];
	ld.global.f32 	%f10, [%rd10];
	mul.f32 	%f11, %f9, %f10;
	fma.rn.f32 	%f12, %f7, %f8, %f11;
	add.s64 	%rd12, %rd4, %rd9;
	st.global.f32 	[%rd12], %f12;
$L__BB0_3:
	ret;

}


// ===== COMPILED SASS (sm_100) =====

	.target	sm_100

	.elftype	@"ET_EXEC"


//--------------------- .note.nv.tkinfo           --------------------------
	.section	.note.nv.tkinfo,"",@"SHT_NOTE"
	.sectionflags	@"SHF_NOTE_NV_TKINFO"
	.tkinfo
        /*0018*/ 	.word	0x00000002
        /*0030*/ 	.string	""
        /*0030*/ 	.string	"ptxas"
        /*0030*/ 	.string	"Cuda compilation tools, release 13.0, V13.0.88"
        /*0030*/ 	.string	"Build cuda_13.0.r13.0/compiler.36424714_0"
        /*0030*/ 	.string	"-arch sm_100 -m 64 "



//--------------------- .note.nv.cuinfo           --------------------------
	.section	.note.nv.cuinfo,"",@"SHT_NOTE"
	.sectionflags	@"SHF_NOTE_NV_CUINFO"
        /*0018*/ 	.short	0x0002
        /*001a*/ 	.short	0x0064
        /*001c*/ 	.short	0x0082
	.zero		2


//--------------------- .nv.info                  --------------------------
	.section	.nv.info,"",@"SHT_CUDA_INFO"
	.align	4


	//----- nvinfo : EIATTR_REGCOUNT
	.align		4
        /*0000*/ 	.byte	0x04, 0x2f
        /*0002*/ 	.short	(.L_1 - .L_0)
	.align		4
.L_0:
        /*0004*/ 	.word	index@(_Z15matrix_multiplyPKfPfS0_ii)
        /*0008*/ 	.word	0x00000016


	//----- nvinfo : EIATTR_FRAME_SIZE
	.align		4
.L_1:
        /*000c*/ 	.byte	0x04, 0x11
        /*000e*/ 	.short	(.L_3 - .L_2)
	.align		4
.L_2:
        /*0010*/ 	.word	index@(_Z15matrix_multiplyPKfPfS0_ii)
        /*0014*/ 	.word	0x00000000


	//----- nvinfo : EIATTR_MIN_STACK_SIZE
	.align		4
.L_3:
        /*0018*/ 	.byte	0x04, 0x12
        /*001a*/ 	.short	(.L_5 - .L_4)
	.align		4
.L_4:
        /*001c*/ 	.word	index@(_Z15matrix_multiplyPKfPfS0_ii)
        /*0020*/ 	.word	0x00000000
.L_5:


//--------------------- .nv.compat                --------------------------
	.section	.nv.compat,"",@"SHT_CUDA_COMPAT_INFO"
	.align	4
        /*0000*/ 	.byte	0x02, 0x09, 0x00, 0x00, 0x02, 0x02, 0x01, 0x00, 0x02, 0x05, 0x05, 0x00, 0x03, 0x07, 0x01, 0x01
        /*0010*/ 	.byte	0x02, 0x03, 0x00, 0x00, 0x02, 0x06, 0x01, 0x00, 0x04, 0x0b, 0x08, 0x00, 0x09, 0x00, 0x00, 0x00
        /*0020*/ 	.byte	0x00, 0x00, 0x00, 0x00


//--------------------- .nv.info._Z15matrix_multiplyPKfPfS0_ii --------------------------
	.section	.nv.info._Z15matrix_multiplyPKfPfS0_ii,"",@"SHT_CUDA_INFO"
	.sectionflags	@""
	.align	4


	//----- nvinfo : EIATTR_CUDA_API_VERSION
	.align		4
        /*0000*/ 	.byte	0x04, 0x37
        /*0002*/ 	.short	(.L_7 - .L_6)
.L_6:
        /*0004*/ 	.word	0x00000082


	//----- nvinfo : EIATTR_KPARAM_INFO
	.align		4
.L_7:
        /*0008*/ 	.byte	0x04, 0x17
        /*000a*/ 	.short	(.L_9 - .L_8)
.L_8:
        /*000c*/ 	.word	0x00000000
        /*0010*/ 	.short	0x0004
        /*0012*/ 	.short	0x001c
        /*0014*/ 	.byte	0x00, 0xf0, 0x11, 0x00


	//----- nvinfo : EIATTR_KPARAM_INFO
	.align		4
.L_9:
        /*0018*/ 	.byte	0x04, 0x17
        /*001a*/ 	.short	(.L_11 - .L_10)
.L_10:
        /*001c*/ 	.word	0x00000000
        /*0020*/ 	.short	0x0003
        /*0022*/ 	.short	0x0018
        /*0024*/ 	.byte	0x00, 0xf0, 0x11, 0x00


	//----- nvinfo : EIATTR_KPARAM_INFO
	.align		4
.L_11:
        /*0028*/ 	.byte	0x04, 0x17
        /*002a*/ 	.short	(.L_13 - .L_12)
.L_12:
        /*002c*/ 	.word	0x00000000
        /*0030*/ 	.short	0x0002
        /*0032*/ 	.short	0x0010
        /*0034*/ 	.byte	0x00, 0xf5, 0x21, 0x00


	//----- nvinfo : EIATTR_KPARAM_INFO
	.align		4
.L_13:
        /*0038*/ 	.byte	0x04, 0x17
        /*003a*/ 	.short	(.L_15 - .L_14)
.L_14:
        /*003c*/ 	.word	0x00000000
        /*0040*/ 	.short	0x0001
        /*0042*/ 	.short	0x0008
        /*0044*/ 	.byte	0x00, 0xf5, 0x21, 0x00


	//----- nvinfo : EIATTR_KPARAM_INFO
	.align		4
.L_15:
        /*0048*/ 	.byte	0x04, 0x17
        /*004a*/ 	.short	(.L_17 - .L_16)
.L_16:
        /*004c*/ 	.word	0x00000000
        /*0050*/ 	.short	0x0000
        /*0052*/ 	.short	0x0000
        /*0054*/ 	.byte	0x00, 0xf5, 0x21, 0x00


	//----- nvinfo : EIATTR_SPARSE_MMA_MASK
	.align		4
.L_17:
        /*0058*/ 	.byte	0x03, 0x50
        /*005a*/ 	.short	0x0000


	//----- nvinfo : EIATTR_MAXREG_COUNT
	.align		4
        /*005c*/ 	.byte	0x03, 0x1b
        /*005e*/ 	.short	0x00ff


	//----- nvinfo : EIATTR_MERCURY_ISA_VERSION
	.align		4
        /*0060*/ 	.byte	0x03, 0x5f
        /*0062*/ 	.short	0x0101


	//----- nvinfo : EIATTR_VRC_CTA_INIT_COUNT
	.align		4
        /*0064*/ 	.byte	0x02, 0x4a
	.zero		1
	.zero		1


	//----- nvinfo : EIATTR_EXIT_INSTR_OFFSETS
	.align		4
        /*0068*/ 	.byte	0x04, 0x1c
        /*006a*/ 	.short	(.L_19 - .L_18)


	//   ....[0]....
.L_18:
        /*006c*/ 	.word	0x00000090


	//   ....[1]....
        /*0070*/ 	.word	0x00000250


	//   ....[2]....
        /*0074*/ 	.word	0x000003d0


	//----- nvinfo : EIATTR_CBANK_PARAM_SIZE
	.align		4
.L_19:
        /*0078*/ 	.byte	0x03, 0x19
        /*007a*/ 	.short	0x0020


	//----- nvinfo : EIATTR_PARAM_CBANK
	.align		4
        /*007c*/ 	.byte	0x04, 0x0a
        /*007e*/ 	.short	(.L_21 - .L_20)
	.align		4
.L_20:
        /*0080*/ 	.word	index@(.nv.constant0._Z15matrix_multiplyPKfPfS0_ii)
        /*0084*/ 	.short	0x0380
        /*0086*/ 	.short	0x0020


	//----- nvinfo : EIATTR_SW_WAR
	.align		4
.L_21:
        /*0088*/ 	.byte	0x04, 0x36
        /*008a*/ 	.short	(.L_23 - .L_22)
.L_22:
        /*008c*/ 	.word	0x00000008
.L_23:


//--------------------- .nv.callgraph             --------------------------
	.section	.nv.callgraph,"",@"SHT_CUDA_CALLGRAPH"
	.align	4
	.sectionentsize	8
	.align		4
        /*0000*/ 	.word	0x00000000
	.align		4
        /*0004*/ 	.word	0xffffffff
	.align		4
        /*0008*/ 	.word	0x00000000
	.align		4
        /*000c*/ 	.word	0xfffffffe
	.align		4
        /*0010*/ 	.word	0x00000000
	.align		4
        /*0014*/ 	.word	0xfffffffd
	.align		4
        /*0018*/ 	.word	0x00000000
	.align		4
        /*001c*/ 	.word	0xfffffffc


//--------------------- .text._Z15matrix_multiplyPKfPfS0_ii --------------------------
	.section	.text._Z15matrix_multiplyPKfPfS0_ii,"ax",@progbits
	.align	128
        .global         _Z15matrix_multiplyPKfPfS0_ii
        .type           _Z15matrix_multiplyPKfPfS0_ii,@function
        .size           _Z15matrix_multiplyPKfPfS0_ii,(.L_x_1 - _Z15matrix_multiplyPKfPfS0_ii)
        .other          _Z15matrix_multiplyPKfPfS0_ii,@"STO_CUDA_ENTRY STV_DEFAULT"
_Z15matrix_multiplyPKfPfS0_ii:
.text._Z15matrix_multiplyPKfPfS0_ii:
[----:B------:R-:W-:Y:S01]  /*0000*/  LDC R1, c[0x0][0x37c] ;  /* 0x0000df00ff017b82 */ /* 0x000fe20000000800 */
[----:B------:R-:W0:Y:S07]  /*0010*/  S2R R0, SR_TID.X ;  /* 0x0000000000007919 */ /* 0x000e2e0000002100 */
[----:B------:R-:W0:Y:S01]  /*0020*/  S2UR UR4, SR_CTAID.X ;  /* 0x00000000000479c3 */ /* 0x000e220000002500 */
[----:B------:R-:W1:Y:S07]  /*0030*/  LDCU.64 UR6, c[0x0][0x398] ;  /* 0x00007300ff0677ac */ /* 0x000e6e0008000a00 */
[----:B------:R-:W0:Y:S02]  /*0040*/  LDC R9, c[0x0][0x360] ;  /* 0x0000d800ff097b82 */ /* 0x000e240000000800 */
[----:B0-----:R-:W-:-:S02]  /*0050*/  IMAD R9, R9, UR4, R0 ;  /* 0x0000000409097c24 */ /* 0x001fc4000f8e0200 */
[----:B------:R-:W-:-:S03]  /*0060*/  IMAD.MOV.U32 R0, RZ, RZ, 0x1 ;  /* 0x00000001ff007424 */ /* 0x000fc600078e00ff */
[----:B-1----:R-:W-:Y:S02]  /*0070*/  ISETP.GE.AND P0, PT, R9, UR6, PT ;  /* 0x0000000609007c0c */ /* 0x002fe4000bf06270 */
[----:B------:R-:W-:-:S11]  /*0080*/  SHF.L.U32 R0, R0, UR7, RZ ;  /* 0x0000000700007c19 */ /* 0x000fd600080006ff */
[----:B------:R-:W-:Y:S05]  /*0090*/  @P0 EXIT ;  /* 0x000000000000094d */ /* 0x000fea0003800000 */
[-C--:B------:R-:W-:Y:S02]  /*00a0*/  IABS R5, R0.reuse ;  /* 0x0000000000057213 */ /* 0x080fe40000000000 */
[----:B------:R-:W-:Y:S02]  /*00b0*/  IABS R8, R9 ;  /* 0x0000000900087213 */ /* 0x000fe40000000000 */
[----:B------:R-:W0:Y:S01]  /*00c0*/  I2F.RP R4, R5 ;  /* 0x0000000500047306 */ /* 0x000e220000209400 */
[----:B------:R-:W-:-:S07]  /*00d0*/  IABS R10, R0 ;  /* 0x00000000000a7213 */ /* 0x000fce0000000000 */
[----:B0-----:R-:W0:Y:S02]  /*00e0*/  MUFU.RCP R4, R4 ;  /* 0x0000000400047308 */ /* 0x001e240000001000 */
[----:B0-----:R-:W-:Y:S02]  /*00f0*/  VIADD R2, R4, 0xffffffe ;  /* 0x0ffffffe04027836 */ /* 0x001fe40000000000 */
[----:B------:R-:W-:-:S04]  /*0100*/  IMAD.MOV R4, RZ, RZ, -R10 ;  /* 0x000000ffff047224 */ /* 0x000fc800078e0a0a */
[----:B------:R0:W1:Y:S02]  /*0110*/  F2I.FTZ.U32.TRUNC.NTZ R3, R2 ;  /* 0x0000000200037305 */ /* 0x000064000021f000 */
[----:B0-----:R-:W-:Y:S01]  /*0120*/  HFMA2 R2, -RZ, RZ, 0, 0 ;  /* 0x00000000ff027431 */ /* 0x001fe200000001ff */
[----:B-1----:R-:W-:-:S05]  /*0130*/  IADD3 R6, PT, PT, RZ, -R3, RZ ;  /* 0x80000003ff067210 */ /* 0x002fca0007ffe0ff */
[----:B------:R-:W-:Y:S02]  /*0140*/  IMAD R7, R6, R5, RZ ;  /* 0x0000000506077224 */ /* 0x000fe400078e02ff */
[----:B------:R-:W-:Y:S02]  /*0150*/  IMAD.MOV.U32 R6, RZ, RZ, R8 ;  /* 0x000000ffff067224 */ /* 0x000fe400078e0008 */
[----:B------:R-:W-:-:S06]  /*0160*/  IMAD.HI.U32 R3, R3, R7, R2 ;  /* 0x0000000703037227 */ /* 0x000fcc00078e0002 */
[----:B------:R-:W-:-:S04]  /*0170*/  IMAD.HI.U32 R3, R3, R6, RZ ;  /* 0x0000000603037227 */ /* 0x000fc800078e00ff */
[----:B------:R-:W-:-:S05]  /*0180*/  IMAD R2, R3, R4, R6 ;  /* 0x0000000403027224 */ /* 0x000fca00078e0206 */
[----:B------:R-:W-:-:S13]  /*0190*/  ISETP.GT.U32.AND P2, PT, R5, R2, PT ;  /* 0x000000020500720c */ /* 0x000fda0003f44070 */
[-C--:B------:R-:W-:Y:S01]  /*01a0*/  @!P2 IADD3 R2, PT, PT, R2, -R5.reuse, RZ ;  /* 0x800000050202a210 */ /* 0x080fe20007ffe0ff */
[----:B------:R-:W-:Y:S01]  /*01b0*/  @!P2 VIADD R3, R3, 0x1 ;  /* 0x000000010303a836 */ /* 0x000fe20000000000 */
[----:B------:R-:W-:Y:S02]  /*01c0*/  ISETP.NE.AND P2, PT, R0, RZ, PT ;  /* 0x000000ff0000720c */ /* 0x000fe40003f45270 */
[----:B------:R-:W-:Y:S02]  /*01d0*/  ISETP.GE.U32.AND P0, PT, R2, R5, PT ;  /* 0x000000050200720c */ /* 0x000fe40003f06070 */
[----:B------:R-:W-:-:S04]  /*01e0*/  LOP3.LUT R2, R9, R0, RZ, 0x3c, !PT ;  /* 0x0000000009027212 */ /* 0x000fc800078e3cff */
[----:B------:R-:W-:-:S07]  /*01f0*/  ISETP.GE.AND P1, PT, R2, RZ, PT ;  /* 0x000000ff0200720c */ /* 0x000fce0003f26270 */
[----:B------:R-:W-:-:S06]  /*0200*/  @P0 IADD3 R3, PT, PT, R3, 0x1, RZ ;  /* 0x0000000103030810 */ /* 0x000fcc0007ffe0ff */
[----:B------:R-:W-:Y:S02]  /*0210*/  @!P1 IADD3 R3, PT, PT, -R3, RZ, RZ ;  /* 0x000000ff03039210 */ /* 0x000fe40007ffe1ff */
[----:B------:R-:W-:-:S04]  /*0220*/  @!P2 LOP3.LUT R3, RZ, R0, RZ, 0x33, !PT ;  /* 0x00000000ff03a212 */ /* 0x000fc800078e33ff */
[----:B------:R-:W-:-:S04]  /*0230*/  LOP3.LUT R3, R3, 0x1, RZ, 0xc0, !PT ;  /* 0x0000000103037812 */ /* 0x000fc800078ec0ff */
[----:B------:R-:W-:-:S13]  /*0240*/  ISETP.NE.U32.AND P0, PT, R3, 0x1, PT ;  /* 0x000000010300780c */ /* 0x000fda0003f05070 */
[----:B------:R-:W-:Y:S05]  /*0250*/  @!P0 EXIT ;  /* 0x000000000000894d */ /* 0x000fea0003800000 */
[----:B------:R-:W0:Y:S01]  /*0260*/  LDC.64 R6, c[0x0][0x380] ;  /* 0x0000e000ff067b82 */ /* 0x000e220000000a00 */
[----:B------:R-:W1:Y:S01]  /*0270*/  LDCU.64 UR4, c[0x0][0x358] ;  /* 0x00006b00ff0477ac */ /* 0x000e620008000a00 */
[----:B------:R-:W-:-:S06]  /*0280*/  LOP3.LUT R15, R0, R9, RZ, 0x3c, !PT ;  /* 0x00000009000f7212 */ /* 0x000fcc00078e3cff */
[----:B------:R-:W2:Y:S08]  /*0290*/  LDC.64 R2, c[0x0][0x390] ;  /* 0x0000e400ff027b82 */ /* 0x000eb00000000a00 */
[----:B------:R-:W3:Y:S01]  /*02a0*/  LDC.64 R4, c[0x0][0x388] ;  /* 0x0000e200ff047b82 */ /* 0x000ee20000000a00 */
[----:B0-----:R-:W-:-:S04]  /*02b0*/  IMAD.WIDE R10, R15, 0x4, R6 ;  /* 0x000000040f0a7825 */ /* 0x001fc800078e0206 */
[C---:B------:R-:W-:Y:S01]  /*02c0*/  IMAD.WIDE R6, R9.reuse, 0x4, R6 ;  /* 0x0000000409067825 */ /* 0x040fe200078e0206 */
[----:B-1----:R-:W4:Y:S04]  /*02d0*/  LDG.E R17, desc[UR4][R10.64] ;  /* 0x000000040a117981 */ /* 0x002f28000c1e1900 */
[----:B--2---:R-:W4:Y:S04]  /*02e0*/  LDG.E R8, desc[UR4][R2.64+0x4] ;  /* 0x0000040402087981 */ /* 0x004f28000c1e1900 */
[----:B------:R-:W2:Y:S04]  /*02f0*/  LDG.E R0, desc[UR4][R2.64] ;  /* 0x0000000402007981 */ /* 0x000ea8000c1e1900 */
[----:B------:R-:W2:Y:S01]  /*0300*/  LDG.E R13, desc[UR4][R6.64] ;  /* 0x00000004060d7981 */ /* 0x000ea2000c1e1900 */
[----:B----4-:R-:W-:Y:S01]  /*0310*/  FMUL R17, R8, R17 ;  /* 0x0000001108117220 */ /* 0x010fe20000400000 */
[----:B---3--:R-:W-:-:S04]  /*0320*/  IMAD.WIDE R8, R9, 0x4, R4 ;  /* 0x0000000409087825 */ /* 0x008fc800078e0204 */
[----:B--2---:R-:W-:-:S05]  /*0330*/  FFMA R13, R0, R13, R17 ;  /* 0x0000000d000d7223 */ /* 0x004fca0000000011 */
[----:B------:R-:W-:Y:S04]  /*0340*/  STG.E desc[UR4][R8.64], R13 ;  /* 0x0000000d08007986 */ /* 0x000fe8000c101904 */
[----:B------:R-:W2:Y:S04]  /*0350*/  LDG.E R19, desc[UR4][R10.64] ;  /* 0x000000040a137981 */ /* 0x000ea8000c1e1900 */
[----:B------:R-:W2:Y:S04]  /*0360*/  LDG.E R12, desc[UR4][R2.64+0xc] ;  /* 0x00000c04020c7981 */ /* 0x000ea8000c1e1900 */
[----:B------:R-:W3:Y:S04]  /*0370*/  LDG.E R17, desc[UR4][R6.64] ;  /* 0x0000000406117981 */ /* 0x000ee8000c1e1900 */
[----:B------:R-:W3:Y:S01]  /*0380*/  LDG.E R0, desc[UR4][R2.64+0x8] ;  /* 0x0000080402007981 */ /* 0x000ee2000c1e1900 */
[----:B------:R-:W-:-:S04]  /*0390*/  IMAD.WIDE R4, R15, 0x4, R4 ;  /* 0x000000040f047825 */ /* 0x000fc800078e0204 */
[----:B--2---:R-:W-:-:S04]  /*03a0*/  FMUL R19, R12, R19 ;  /* 0x000000130c137220 */ /* 0x004fc80000400000 */
[----:B---3--:R-:W-:-:S05]  /*03b0*/  FFMA R17, R0, R17, R19 ;  /* 0x0000001100117223 */ /* 0x008fca0000000013 */
[----:B------:R-:W-:Y:S01]  /*03c0*/  STG.E desc[UR4][R4.64], R17 ;  /* 0x0000001104007986 */ /* 0x000fe2000c101904 */
[----:B------:R-:W-:Y:S05]  /*03d0*/  EXIT ;  /* 0x000000000000794d */ /* 0x000fea0003800000 */
.L_x_0:
[----:B------:R-:W-:-:S00]  /*03e0*/  BRA `(.L_x_0) ;  /* 0xfffffffc00fc7947 */ /* 0x000fc0000383ffff */
[----:B------:R-:W-:-:S00]  /*03f0*/  NOP ;  /* 0x0000000000007918 */ /* 0x000fc00000000000 */
        /* <DEDUP_REMOVED lines=8> */
.L_x_1:


//--------------------- .nv.shared.reserved.0     --------------------------
	.section	.nv.shared.reserved.0,"aw",@nobits
	.weak		__nv_reservedSMEM_offset_0_alias
	.size		__nv_reservedSMEM_offset_0_alias, 0, 64
	.other		__nv_reservedSMEM_offset_0_alias,@"STO_CUDA_RESERVED_SHARED STV_DEFAULT"
__nv_reservedSMEM_offset_0_alias:
	.zero		0
	.zero		64


//--------------------- .nv.constant0._Z15matrix_multiplyPKfPfS0_ii --------------------------
	.section	.nv.constant0._Z15matrix_multiplyPKfPfS0_ii,"a",@progbits
	.sectionflags	@""
	.align	4
.nv.constant0._Z15matrix_multiplyPKfPfS0_ii:
	.zero		928


//--------------------- SYMBOLS --------------------------

	.type		.nv.reservedSmem.offset0,@object
	.size		.nv.reservedSmem.offset0,0x4
